//
// Generated by NVIDIA NVVM Compiler
//
// Compiler Build ID: CL-36424714
// Cuda compilation tools, release 13.0, V13.0.88
// Based on NVVM 20.0.0
//

.version 9.0
.target sm_100
.address_size 64

	// .globl	_Z18apply_quantum_gatePKfPfS0_ii

.visible .entry _Z18apply_quantum_gatePKfPfS0_ii(
	.param .u64 .ptr .align 1 _Z18apply_quantum_gatePKfPfS0_ii_param_0,
	.param .u64 .ptr .align 1 _Z18apply_quantum_gatePKfPfS0_ii_param_1,
	.param .u64 .ptr .align 1 _Z18apply_quantum_gatePKfPfS0_ii_param_2,
	.param .u32 _Z18apply_quantum_gatePKfPfS0_ii_param_3,
	.param .u32 _Z18apply_quantum_gatePKfPfS0_ii_param_4
)
{
	.reg .pred 	%p<8>;
	.reg .b32 	%r<11>;
	.reg .b32 	%f<11>;
	.reg .b64 	%rd<13>;

	ld.param.u64 	%rd1, [_Z18apply_quantum_gatePKfPfS0_ii_param_0];
	ld.param.u64 	%rd2, [_Z18apply_quantum_gatePKfPfS0_ii_param_1];
	ld.param.u64 	%rd3, [_Z18apply_quantum_gatePKfPfS0_ii_param_2];
	ld.param.u32 	%r3, [_Z18apply_quantum_gatePKfPfS0_ii_param_3];
	ld.param.u32 	%r4, [_Z18apply_quantum_gatePKfPfS0_ii_param_4];
	mov.u32 	%r5, %ctaid.x;
	mov.u32 	%r6, %ntid.x;
	mov.u32 	%r7, %tid.x;
	mad.lo.s32 	%r1, %r5, %r6, %r7;
	mov.b32 	%r8, 1;
	shl.b32 	%r9, %r8, %r4;
	xor.b32  	%r2, %r9, %r1;
	and.b32  	%r10, %r9, %r1;
	setp.eq.s32 	%p1, %r10, 0;
	setp.ge.s32 	%p2, %r1, %r3;
	setp.lt.s32 	%p3, %r2, %r3;
	and.pred  	%p4, %p3, %p1;
	not.pred 	%p6, %p4;
	or.pred  	%p7, %p2, %p6;
	@%p7 bra 	$L__BB0_2;
	cvta.to.global.u64 	%rd4, %rd1;
	cvta.to.global.u64 	%rd5, %rd3;
	cvta.to.global.u64 	%rd6, %rd2;
	mul.wide.s32 	%rd7, %r1, 4;
	add.s64 	%rd8, %rd4, %rd7;
	ld.global.f32 	%f1, [%rd8];
	mul.wide.s32 	%rd9, %r2, 4;
	add.s64 	%rd10, %rd4, %rd9;
	ld.global.f32 	%f2, [%rd10];
	ld.global.f32 	%f3, [%rd5];
	ld.global.f32 	%f4, [%rd5+4];
	mul.f32 	%f5, %f2, %f4;
	fma.rn.f32 	%f6, %f3, %f1, %f5;
	ld.global.f32 	%f7, [%rd5+8];
	ld.global.f32 	%f8, [%rd5+12];
	mul.f32 	%f9, %f2, %f8;
	fma.rn.f32 	%f10, %f7, %f1, %f9;
	add.s64 	%rd11, %rd6, %rd7;
	st.global.f32 	[%rd11], %f6;
	add.s64 	%rd12, %rd6, %rd9;
	st.global.f32 	[%rd12], %f10;
$L__BB0_2:
	ret;

}


// ===== COMPILED SASS (sm_100) =====

	.target	sm_100

	.elftype	@"ET_EXEC"


//--------------------- .note.nv.tkinfo           --------------------------
	.section	.note.nv.tkinfo,"",@"SHT_NOTE"
	.sectionflags	@"SHF_NOTE_NV_TKINFO"
	.tkinfo
        /*0018*/ 	.word	0x00000002
        /*0030*/ 	.string	""
        /*0030*/ 	.string	"ptxas"
        /*0030*/ 	.string	"Cuda compilation tools, release 13.0, V13.0.88"
        /*0030*/ 	.string	"Build cuda_13.0.r13.0/compiler.36424714_0"
        /*0030*/ 	.string	"-arch sm_100 -m 64 "



//--------------------- .note.nv.cuinfo           --------------------------
	.section	.note.nv.cuinfo,"",@"SHT_NOTE"
	.sectionflags	@"SHF_NOTE_NV_CUINFO"
        /*0018*/ 	.short	0x0002
        /*001a*/ 	.short	0x0064
        /*001c*/ 	.short	0x0082
	.zero		2


//--------------------- .nv.info                  --------------------------
	.section	.nv.info,"",@"SHT_CUDA_INFO"
	.align	4


	//----- nvinfo : EIATTR_REGCOUNT
	.align		4
        /*0000*/ 	.byte	0x04, 0x2f
        /*0002*/ 	.short	(.L_1 - .L_0)
	.align		4
.L_0:
        /*0004*/ 	.word	index@(_Z18apply_quantum_gatePKfPfS0_ii)
        /*0008*/ 	.word	0x00000018


	//----- nvinfo : EIATTR_FRAME_SIZE
	.align		4
.L_1:
        /*000c*/ 	.byte	0x04, 0x11
        /*000e*/ 	.short	(.L_3 - .L_2)
	.align		4
.L_2:
        /*0010*/ 	.word	index@(_Z18apply_quantum_gatePKfPfS0_ii)
        /*0014*/ 	.word	0x00000000


	//----- nvinfo : EIATTR_MIN_STACK_SIZE
	.align		4
.L_3:
        /*0018*/ 	.byte	0x04, 0x12
        /*001a*/ 	.short	(.L_5 - .L_4)
	.align		4
.L_4:
        /*001c*/ 	.word	index@(_Z18apply_quantum_gatePKfPfS0_ii)
        /*0020*/ 	.word	0x00000000
.L_5:


//--------------------- .nv.compat                --------------------------
	.section	.nv.compat,"",@"SHT_CUDA_COMPAT_INFO"
	.align	4
        /*0000*/ 	.byte	0x02, 0x09, 0x00, 0x00, 0x02, 0x02, 0x01, 0x00, 0x02, 0x05, 0x05, 0x00, 0x03, 0x07, 0x01, 0x01
        /*0010*/ 	.byte	0x02, 0x03, 0x00, 0x00, 0x02, 0x06, 0x01, 0x00, 0x04, 0x0b, 0x08, 0x00, 0x09, 0x00, 0x00, 0x00
        /*0020*/ 	.byte	0x00, 0x00, 0x00, 0x00


//--------------------- .nv.info._Z18apply_quantum_gatePKfPfS0_ii --------------------------
	.section	.nv.info._Z18apply_quantum_gatePKfPfS0_ii,"",@"SHT_CUDA_INFO"
	.sectionflags	@""
	.align	4


	//----- nvinfo : EIATTR_CUDA_API_VERSION
	.align		4
        /*0000*/ 	.byte	0x04, 0x37
        /*0002*/ 	.short	(.L_7 - .L_6)
.L_6:
        /*0004*/ 	.word	0x00000082


	//----- nvinfo : EIATTR_KPARAM_INFO
	.align		4
.L_7:
        /*0008*/ 	.byte	0x04, 0x17
        /*000a*/ 	.short	(.L_9 - .L_8)
.L_8:
        /*000c*/ 	.word	0x00000000
        /*0010*/ 	.short	0x0004
        /*0012*/ 	.short	0x001c
        /*0014*/ 	.byte	0x00, 0xf0, 0x11, 0x00


	//----- nvinfo : EIATTR_KPARAM_INFO
	.align		4
.L_9:
        /*0018*/ 	.byte	0x04, 0x17
        /*001a*/ 	.short	(.L_11 - .L_10)
.L_10:
        /*001c*/ 	.word	0x00000000
        /*0020*/ 	.short	0x0003
        /*0022*/ 	.short	0x0018
        /*0024*/ 	.byte	0x00, 0xf0, 0x11, 0x00


	//----- nvinfo : EIATTR_KPARAM_INFO
	.align		4
.L_11:
        /*0028*/ 	.byte	0x04, 0x17
        /*002a*/ 	.short	(.L_13 - .L_12)
.L_12:
        /*002c*/ 	.word	0x00000000
        /*0030*/ 	.short	0x0002
        /*0032*/ 	.short	0x0010
        /*0034*/ 	.byte	0x00, 0xf5, 0x21, 0x00


	//----- nvinfo : EIATTR_KPARAM_INFO
	.align		4
.L_13:
        /*0038*/ 	.byte	0x04, 0x17
        /*003a*/ 	.short	(.L_15 - .L_14)
.L_14:
        /*003c*/ 	.word	0x00000000
        /*0040*/ 	.short	0x0001
        /*0042*/ 	.short	0x0008
        /*0044*/ 	.byte	0x00, 0xf5, 0x21, 0x00


	//----- nvinfo : EIATTR_KPARAM_INFO
	.align		4
.L_15:
        /*0048*/ 	.byte	0x04, 0x17
        /*004a*/ 	.short	(.L_17 - .L_16)
.L_16:
        /*004c*/ 	.word	0x00000000
        /*0050*/ 	.short	0x0000
        /*0052*/ 	.short	0x0000
        /*0054*/ 	.byte	0x00, 0xf5, 0x21, 0x00


	//----- nvinfo : EIATTR_SPARSE_MMA_MASK
	.align		4
.L_17:
        /*0058*/ 	.byte	0x03, 0x50
        /*005a*/ 	.short	0x0000


	//----- nvinfo : EIATTR_MAXREG_COUNT
	.align		4
        /*005c*/ 	.byte	0x03, 0x1b
        /*005e*/ 	.short	0x00ff


	//----- nvinfo : EIATTR_MERCURY_ISA_VERSION
	.align		4
        /*0060*/ 	.byte	0x03, 0x5f
        /*0062*/ 	.short	0x0101


	//----- nvinfo : EIATTR_VRC_CTA_INIT_COUNT
	.align		4
        /*0064*/ 	.byte	0x02, 0x4a
	.zero		1
	.zero		1


	//----- nvinfo : EIATTR_EXIT_INSTR_OFFSETS
	.align		4
        /*0068*/ 	.byte	0x04, 0x1c
        /*006a*/ 	.short	(.L_19 - .L_18)


	//   ....[0]....
.L_18:
        /*006c*/ 	.word	0x000000c0


	//   ....[1]....
        /*0070*/ 	.word	0x00000210


	//----- nvinfo : EIATTR_CBANK_PARAM_SIZE
	.align		4
.L_19:
        /*0074*/ 	.byte	0x03, 0x19
        /*0076*/ 	.short	0x0020


	//----- nvinfo : EIATTR_PARAM_CBANK
	.align		4
        /*0078*/ 	.byte	0x04, 0x0a
        /*007a*/ 	.short	(.L_21 - .L_20)
	.align		4
.L_20:
        /*007c*/ 	.word	index@(.nv.constant0._Z18apply_quantum_gatePKfPfS0_ii)
        /*0080*/ 	.short	0x0380
        /*0082*/ 	.short	0x0020


	//----- nvinfo : EIATTR_SW_WAR
	.align		4
.L_21:
        /*0084*/ 	.byte	0x04, 0x36
        /*0086*/ 	.short	(.L_23 - .L_22)
.L_22:
        /*0088*/ 	.word	0x00000008
.L_23:


//--------------------- .nv.callgraph             --------------------------
	.section	.nv.callgraph,"",@"SHT_CUDA_CALLGRAPH"
	.align	4
	.sectionentsize	8
	.align		4
        /*0000*/ 	.word	0x00000000
	.align		4
        /*0004*/ 	.word	0xffffffff
	.align		4
        /*0008*/ 	.word	0x00000000
	.align		4
        /*000c*/ 	.word	0xfffffffe
	.align		4
        /*0010*/ 	.word	0x00000000
	.align		4
        /*0014*/ 	.word	0xfffffffd
	.align		4
        /*0018*/ 	.word	0x00000000
	.align		4
        /*001c*/ 	.word	0xfffffffc


//--------------------- .text._Z18apply_quantum_gatePKfPfS0_ii --------------------------
	.section	.text._Z18apply_quantum_gatePKfPfS0_ii,"ax",@progbits
	.align	128
        .global         _Z18apply_quantum_gatePKfPfS0_ii
        .type           _Z18apply_quantum_gatePKfPfS0_ii,@function
        .size           _Z18apply_quantum_gatePKfPfS0_ii,(.L_x_1 - _Z18apply_quantum_gatePKfPfS0_ii)
        .other          _Z18apply_quantum_gatePKfPfS0_ii,@"STO_CUDA_ENTRY STV_DEFAULT"
_Z18apply_quantum_gatePKfPfS0_ii:
.text._Z18apply_quantum_gatePKfPfS0_ii:
[----:B------:R-:W-:Y:S01]  /*0000*/  LDC R1, c[0x0][0x37c] ;  /* 0x0000df00ff017b82 */ /* 0x000fe20000000800 */
[----:B------:R-:W0:Y:S07]  /*0010*/  S2R R0, SR_TID.X ;  /* 0x0000000000007919 */ /* 0x000e2e0000002100 */
[----:B------:R-:W0:Y:S01]  /*0020*/  S2UR UR5, SR_CTAID.X ;  /* 0x00000000000579c3 */ /* 0x000e220000002500 */
[----:B------:R-:W1:Y:S01]  /*0030*/  LDCU.64 UR6, c[0x0][0x398] ;  /* 0x00007300ff0677ac */ /* 0x000e620008000a00 */
[----:B------:R-:W-:-:S06]  /*0040*/  UMOV UR4, 0x1 ;  /* 0x0000000100047882 */ /* 0x000fcc0000000000 */
[----:B------:R-:W0:Y:S01]  /*0050*/  LDC R9, c[0x0][0x360] ;  /* 0x0000d800ff097b82 */ /* 0x000e220000000800 */
[----:B-1----:R-:W-:Y:S01]  /*0060*/  USHF.L.U32 UR4, UR4, UR7, URZ ;  /* 0x0000000704047299 */ /* 0x002fe200080006ff */
[----:B0-----:R-:W-:-:S05]  /*0070*/  IMAD R9, R9, UR5, R0 ;  /* 0x0000000509097c24 */ /* 0x001fca000f8e0200 */
[C---:B------:R-:W-:Y:S02]  /*0080*/  LOP3.LUT P0, RZ, R9.reuse, UR4, RZ, 0xc0, !PT ;  /* 0x0000000409ff7c12 */ /* 0x040fe4000f80c0ff */
[----:B------:R-:W-:-:S04]  /*0090*/  LOP3.LUT R13, R9, UR4, RZ, 0x3c, !PT ;  /* 0x00000004090d7c12 */ /* 0x000fc8000f8e3cff */
[----:B------:R-:W-:-:S04]  /*00a0*/  ISETP.LT.AND P0, PT, R13, UR6, !P0 ;  /* 0x000000060d007c0c */ /* 0x000fc8000c701270 */
[----:B------:R-:W-:-:S13]  /*00b0*/  ISETP.GE.OR P0, PT, R9, UR6, !P0 ;  /* 0x0000000609007c0c */ /* 0x000fda000c706670 */
[----:B------:R-:W-:Y:S05]  /*00c0*/  @P0 EXIT ;  /* 0x000000000000094d */ /* 0x000fea0003800000 */
[----:B------:R-:W0:Y:S01]  /*00d0*/  LDC.64 R2, c[0x0][0x380] ;  /* 0x0000e000ff027b82 */ /* 0x000e220000000a00 */
[----:B------:R-:W1:Y:S07]  /*00e0*/  LDCU.64 UR4, c[0x0][0x358] ;  /* 0x00006b00ff0477ac */ /* 0x000e6e0008000a00 */
[----:B------:R-:W2:Y:S08]  /*00f0*/  LDC.64 R6, c[0x0][0x390] ;  /* 0x0000e400ff067b82 */ /* 0x000eb00000000a00 */
[----:B------:R-:W3:Y:S01]  /*0100*/  LDC.64 R10, c[0x0][0x388] ;  /* 0x0000e200ff0a7b82 */ /* 0x000ee20000000a00 */
[----:B0-----:R-:W-:-:S04]  /*0110*/  IMAD.WIDE R4, R13, 0x4, R2 ;  /* 0x000000040d047825 */ /* 0x001fc800078e0202 */
[C---:B------:R-:W-:Y:S02]  /*0120*/  IMAD.WIDE R2, R9.reuse, 0x4, R2 ;  /* 0x0000000409027825 */ /* 0x040fe400078e0202 */
[----:B-1----:R-:W4:Y:S04]  /*0130*/  LDG.E R4, desc[UR4][R4.64] ;  /* 0x0000000404047981 */ /* 0x002f28000c1e1900 */
[----:B--2---:R-:W4:Y:S04]  /*0140*/  LDG.E R17, desc[UR4][R6.64+0x4] ;  /* 0x0000040406117981 */ /* 0x004f28000c1e1900 */
[----:B------:R-:W2:Y:S04]  /*0150*/  LDG.E R21, desc[UR4][R6.64+0xc] ;  /* 0x00000c0406157981 */ /* 0x000ea8000c1e1900 */
[----:B------:R-:W5:Y:S04]  /*0160*/  LDG.E R2, desc[UR4][R2.64] ;  /* 0x0000000402027981 */ /* 0x000f68000c1e1900 */
[----:B------:R-:W5:Y:S04]  /*0170*/  LDG.E R15, desc[UR4][R6.64] ;  /* 0x00000004060f7981 */ /* 0x000f68000c1e1900 */
[----:B------:R-:W5:Y:S01]  /*0180*/  LDG.E R19, desc[UR4][R6.64+0x8] ;  /* 0x0000080406137981 */ /* 0x000f62000c1e1900 */
[----:B---3--:R-:W-:-:S04]  /*0190*/  IMAD.WIDE R8, R9, 0x4, R10 ;  /* 0x0000000409087825 */ /* 0x008fc800078e020a */
[C---:B----4-:R-:W-:Y:S01]  /*01a0*/  FMUL R17, R4.reuse, R17 ;  /* 0x0000001104117220 */ /* 0x050fe20000400000 */
[----:B--2---:R-:W-:Y:S01]  /*01b0*/  FMUL R0, R4, R21 ;  /* 0x0000001504007220 */ /* 0x004fe20000400000 */
[----:B------:R-:W-:-:S04]  /*01c0*/  IMAD.WIDE R4, R13, 0x4, R10 ;  /* 0x000000040d047825 */ /* 0x000fc800078e020a */
[C---:B-----5:R-:W-:Y:S01]  /*01d0*/  FFMA R15, R2.reuse, R15, R17 ;  /* 0x0000000f020f7223 */ /* 0x060fe20000000011 */
[----:B------:R-:W-:-:S04]  /*01e0*/  FFMA R19, R2, R19, R0 ;  /* 0x0000001302137223 */ /* 0x000fc80000000000 */
[----:B------:R-:W-:Y:S04]  /*01f0*/  STG.E desc[UR4][R8.64], R15 ;  /* 0x0000000f08007986 */ /* 0x000fe8000c101904 */
[----:B------:R-:W-:Y:S01]  /*0200*/  STG.E desc[UR4][R4.64], R19 ;  /* 0x0000001304007986 */ /* 0x000fe2000c101904 */
[----:B------:R-:W-:Y:S05]  /*0210*/  EXIT ;  /* 0x000000000000794d */ /* 0x000fea0003800000 */
.L_x_0:
[----:B------:R-:W-:-:S00]  /*0220*/  BRA `(.L_x_0) ;  /* 0xfffffffc00fc7947 */ /* 0x000fc0000383ffff */
[----:B------:R-:W-:-:S00]  /*0230*/  NOP ;  /* 0x0000000000007918 */ /* 0x000fc00000000000 */
        /* <DEDUP_REMOVED lines=12> */
.L_x_1:


//--------------------- .nv.shared.reserved.0     --------------------------
	.section	.nv.shared.reserved.0,"aw",@nobits
	.weak		__nv_reservedSMEM_offset_0_alias
	.size		__nv_reservedSMEM_offset_0_alias, 0, 64
	.other		__nv_reservedSMEM_offset_0_alias,@"STO_CUDA_RESERVED_SHARED STV_DEFAULT"
__nv_reservedSMEM_offset_0_alias:
	.zero		0
	.zero		64


//--------------------- .nv.constant0._Z18apply_quantum_gatePKfPfS0_ii --------------------------
	.section	.nv.constant0._Z18apply_quantum_gatePKfPfS0_ii,"a",@progbits
	.sectionflags	@""
	.align	4
.nv.constant0._Z18apply_quantum_gatePKfPfS0_ii:
	.zero		928


//--------------------- SYMBOLS --------------------------

	.type		.nv.reservedSmem.offset0,@object
	.size		.nv.reservedSmem.offset0,0x4
